//
// Generated by NVIDIA NVVM Compiler
//
// Compiler Build ID: CL-36424714
// Cuda compilation tools, release 13.0, V13.0.88
// Based on NVVM 20.0.0
//

.version 9.0
.target sm_100
.address_size 64

	// .globl	_ZN3cub18CUB_300001_SM_10006detail11EmptyKernelIvEEvv
.global .align 1 .b8 _ZN40_INTERNAL_1b37eb0e_4_k_cu_49163170_927804cuda3std3__45__cpo5beginE[1];
.global .align 1 .b8 _ZN40_INTERNAL_1b37eb0e_4_k_cu_49163170_927804cuda3std3__45__cpo3endE[1];
.global .align 1 .b8 _ZN40_INTERNAL_1b37eb0e_4_k_cu_49163170_927804cuda3std3__45__cpo6cbeginE[1];
.global .align 1 .b8 _ZN40_INTERNAL_1b37eb0e_4_k_cu_49163170_927804cuda3std3__45__cpo4cendE[1];
.global .align 1 .b8 _ZN40_INTERNAL_1b37eb0e_4_k_cu_49163170_927804cuda3std3__45__cpo6rbeginE[1];
.global .align 1 .b8 _ZN40_INTERNAL_1b37eb0e_4_k_cu_49163170_927804cuda3std3__45__cpo4rendE[1];
.global .align 1 .b8 _ZN40_INTERNAL_1b37eb0e_4_k_cu_49163170_927804cuda3std3__45__cpo7crbeginE[1];
.global .align 1 .b8 _ZN40_INTERNAL_1b37eb0e_4_k_cu_49163170_927804cuda3std3__45__cpo5crendE[1];
.global .align 1 .b8 _ZN40_INTERNAL_1b37eb0e_4_k_cu_49163170_927804cuda3std3__442_GLOBAL__N__1b37eb0e_4_k_cu_49163170_927806ignoreE[1];
.global .align 1 .b8 _ZN40_INTERNAL_1b37eb0e_4_k_cu_49163170_927804cuda3std3__419piecewise_constructE[1];
.global .align 1 .b8 _ZN40_INTERNAL_1b37eb0e_4_k_cu_49163170_927804cuda3std3__48in_placeE[1];
.global .align 1 .b8 _ZN40_INTERNAL_1b37eb0e_4_k_cu_49163170_927804cuda3std3__420unreachable_sentinelE[1];
.global .align 1 .b8 _ZN40_INTERNAL_1b37eb0e_4_k_cu_49163170_927804cuda3std3__47nulloptE[1];
.global .align 1 .b8 _ZN40_INTERNAL_1b37eb0e_4_k_cu_49163170_927804cuda3std3__48unexpectE[1];
.global .align 1 .b8 _ZN40_INTERNAL_1b37eb0e_4_k_cu_49163170_927804cuda3std6ranges3__45__cpo4swapE[1];
.global .align 1 .b8 _ZN40_INTERNAL_1b37eb0e_4_k_cu_49163170_927804cuda3std6ranges3__45__cpo9iter_moveE[1];
.global .align 1 .b8 _ZN40_INTERNAL_1b37eb0e_4_k_cu_49163170_927804cuda3std6ranges3__45__cpo5beginE[1];
.global .align 1 .b8 _ZN40_INTERNAL_1b37eb0e_4_k_cu_49163170_927804cuda3std6ranges3__45__cpo3endE[1];
.global .align 1 .b8 _ZN40_INTERNAL_1b37eb0e_4_k_cu_49163170_927804cuda3std6ranges3__45__cpo6cbeginE[1];
.global .align 1 .b8 _ZN40_INTERNAL_1b37eb0e_4_k_cu_49163170_927804cuda3std6ranges3__45__cpo4cendE[1];
.global .align 1 .b8 _ZN40_INTERNAL_1b37eb0e_4_k_cu_49163170_927804cuda3std6ranges3__45__cpo7advanceE[1];
.global .align 1 .b8 _ZN40_INTERNAL_1b37eb0e_4_k_cu_49163170_927804cuda3std6ranges3__45__cpo9iter_swapE[1];
.global .align 1 .b8 _ZN40_INTERNAL_1b37eb0e_4_k_cu_49163170_927804cuda3std6ranges3__45__cpo4nextE[1];
.global .align 1 .b8 _ZN40_INTERNAL_1b37eb0e_4_k_cu_49163170_927804cuda3std6ranges3__45__cpo4prevE[1];
.global .align 1 .b8 _ZN40_INTERNAL_1b37eb0e_4_k_cu_49163170_927804cuda3std6ranges3__45__cpo4dataE[1];
.global .align 1 .b8 _ZN40_INTERNAL_1b37eb0e_4_k_cu_49163170_927804cuda3std6ranges3__45__cpo5cdataE[1];
.global .align 1 .b8 _ZN40_INTERNAL_1b37eb0e_4_k_cu_49163170_927804cuda3std6ranges3__45__cpo4sizeE[1];
.global .align 1 .b8 _ZN40_INTERNAL_1b37eb0e_4_k_cu_49163170_927804cuda3std6ranges3__45__cpo5ssizeE[1];
.global .align 1 .b8 _ZN40_INTERNAL_1b37eb0e_4_k_cu_49163170_927804cuda3std6ranges3__45__cpo8distanceE[1];
.global .align 1 .b8 _ZN40_INTERNAL_1b37eb0e_4_k_cu_49163170_927806thrust24THRUST_300001_SM_1000_NS8cuda_cub3parE[1];
.global .align 1 .b8 _ZN40_INTERNAL_1b37eb0e_4_k_cu_49163170_927806thrust24THRUST_300001_SM_1000_NS8cuda_cub10par_nosyncE[1];
.global .align 1 .b8 _ZN40_INTERNAL_1b37eb0e_4_k_cu_49163170_927806thrust24THRUST_300001_SM_1000_NS6system6detail10sequential3seqE[1];
.global .align 1 .b8 _ZN40_INTERNAL_1b37eb0e_4_k_cu_49163170_927806thrust24THRUST_300001_SM_1000_NS12placeholders2_1E[1];
.global .align 1 .b8 _ZN40_INTERNAL_1b37eb0e_4_k_cu_49163170_927806thrust24THRUST_300001_SM_1000_NS12placeholders2_2E[1];
.global .align 1 .b8 _ZN40_INTERNAL_1b37eb0e_4_k_cu_49163170_927806thrust24THRUST_300001_SM_1000_NS12placeholders2_3E[1];
.global .align 1 .b8 _ZN40_INTERNAL_1b37eb0e_4_k_cu_49163170_927806thrust24THRUST_300001_SM_1000_NS12placeholders2_4E[1];
.global .align 1 .b8 _ZN40_INTERNAL_1b37eb0e_4_k_cu_49163170_927806thrust24THRUST_300001_SM_1000_NS12placeholders2_5E[1];
.global .align 1 .b8 _ZN40_INTERNAL_1b37eb0e_4_k_cu_49163170_927806thrust24THRUST_300001_SM_1000_NS12placeholders2_6E[1];
.global .align 1 .b8 _ZN40_INTERNAL_1b37eb0e_4_k_cu_49163170_927806thrust24THRUST_300001_SM_1000_NS12placeholders2_7E[1];
.global .align 1 .b8 _ZN40_INTERNAL_1b37eb0e_4_k_cu_49163170_927806thrust24THRUST_300001_SM_1000_NS12placeholders2_8E[1];
.global .align 1 .b8 _ZN40_INTERNAL_1b37eb0e_4_k_cu_49163170_927806thrust24THRUST_300001_SM_1000_NS12placeholders2_9E[1];
.global .align 1 .b8 _ZN40_INTERNAL_1b37eb0e_4_k_cu_49163170_927806thrust24THRUST_300001_SM_1000_NS12placeholders3_10E[1];
.global .align 1 .b8 _ZN40_INTERNAL_1b37eb0e_4_k_cu_49163170_927806thrust24THRUST_300001_SM_1000_NS3seqE[1];

.visible .entry _ZN3cub18CUB_300001_SM_10006detail11EmptyKernelIvEEvv()
{


	ret;

}


// ===== COMPILED SASS (sm_100) =====

	.target	sm_100

	.elftype	@"ET_EXEC"


//--------------------- .note.nv.tkinfo           --------------------------
	.section	.note.nv.tkinfo,"",@"SHT_NOTE"
	.sectionflags	@"SHF_NOTE_NV_TKINFO"
	.tkinfo
        /*0018*/ 	.word	0x00000002
        /*0030*/ 	.string	""
        /*0030*/ 	.string	"ptxas"
        /*0030*/ 	.string	"Cuda compilation tools, release 13.0, V13.0.88"
        /*0030*/ 	.string	"Build cuda_13.0.r13.0/compiler.36424714_0"
        /*0030*/ 	.string	"-arch sm_100 -m 64 "



//--------------------- .note.nv.cuinfo           --------------------------
	.section	.note.nv.cuinfo,"",@"SHT_NOTE"
	.sectionflags	@"SHF_NOTE_NV_CUINFO"
        /*0018*/ 	.short	0x0002
        /*001a*/ 	.short	0x0064
        /*001c*/ 	.short	0x0082
	.zero		2


//--------------------- .nv.info                  --------------------------
	.section	.nv.info,"",@"SHT_CUDA_INFO"
	.align	4


	//----- nvinfo : EIATTR_REGCOUNT
	.align		4
        /*0000*/ 	.byte	0x04, 0x2f
        /*0002*/ 	.short	(.L_44 - .L_43)
	.align		4
.L_43:
        /*0004*/ 	.word	index@(_ZN3cub18CUB_300001_SM_10006detail11EmptyKernelIvEEvv)
        /*0008*/ 	.word	0x00000004


	//----- nvinfo : EIATTR_FRAME_SIZE
	.align		4
.L_44:
        /*000c*/ 	.byte	0x04, 0x11
        /*000e*/ 	.short	(.L_46 - .L_45)
	.align		4
.L_45:
        /*0010*/ 	.word	index@(_ZN3cub18CUB_300001_SM_10006detail11EmptyKernelIvEEvv)
        /*0014*/ 	.word	0x00000000


	//----- nvinfo : EIATTR_MIN_STACK_SIZE
	.align		4
.L_46:
        /*0018*/ 	.byte	0x04, 0x12
        /*001a*/ 	.short	(.L_48 - .L_47)
	.align		4
.L_47:
        /*001c*/ 	.word	index@(_ZN3cub18CUB_300001_SM_10006detail11EmptyKernelIvEEvv)
        /*0020*/ 	.word	0x00000000
.L_48:


//--------------------- .nv.compat                --------------------------
	.section	.nv.compat,"",@"SHT_CUDA_COMPAT_INFO"
	.align	4
        /*0000*/ 	.byte	0x02, 0x09, 0x00, 0x00, 0x02, 0x02, 0x01, 0x00, 0x02, 0x05, 0x05, 0x00, 0x03, 0x07, 0x01, 0x01
        /*0010*/ 	.byte	0x02, 0x03, 0x00, 0x00, 0x02, 0x06, 0x01, 0x00, 0x04, 0x0b, 0x08, 0x00, 0x09, 0x00, 0x00, 0x00
        /*0020*/ 	.byte	0x00, 0x00, 0x00, 0x00


//--------------------- .nv.info._ZN3cub18CUB_300001_SM_10006detail11EmptyKernelIvEEvv --------------------------
	.section	.nv.info._ZN3cub18CUB_300001_SM_10006detail11EmptyKernelIvEEvv,"",@"SHT_CUDA_INFO"
	.sectionflags	@""
	.align	4


	//----- nvinfo : EIATTR_CUDA_API_VERSION
	.align		4
        /*0000*/ 	.byte	0x04, 0x37
        /*0002*/ 	.short	(.L_50 - .L_49)
.L_49:
        /*0004*/ 	.word	0x00000082


	//----- nvinfo : EIATTR_SPARSE_MMA_MASK
	.align		4
.L_50:
        /*0008*/ 	.byte	0x03, 0x50
        /*000a*/ 	.short	0x0000


	//----- nvinfo : EIATTR_MAXREG_COUNT
	.align		4
        /*000c*/ 	.byte	0x03, 0x1b
        /*000e*/ 	.short	0x00ff


	//----- nvinfo : EIATTR_MERCURY_ISA_VERSION
	.align		4
        /*0010*/ 	.byte	0x03, 0x5f
        /*0012*/ 	.short	0x0101


	//----- nvinfo : EIATTR_VRC_CTA_INIT_COUNT
	.align		4
        /*0014*/ 	.byte	0x02, 0x4a
	.zero		1
	.zero		1


	//----- nvinfo : EIATTR_EXIT_INSTR_OFFSETS
	.align		4
        /*0018*/ 	.byte	0x04, 0x1c
        /*001a*/ 	.short	(.L_52 - .L_51)


	//   ....[0]....
.L_51:
        /*001c*/ 	.word	0x00000010


	//----- nvinfo : EIATTR_SW_WAR
	.align		4
.L_52:
        /*0020*/ 	.byte	0x04, 0x36
        /*0022*/ 	.short	(.L_54 - .L_53)
.L_53:
        /*0024*/ 	.word	0x00000008
.L_54:


//--------------------- .nv.callgraph             --------------------------
	.section	.nv.callgraph,"",@"SHT_CUDA_CALLGRAPH"
	.align	4
	.sectionentsize	8
	.align		4
        /*0000*/ 	.word	0x00000000
	.align		4
        /*0004*/ 	.word	0xffffffff
	.align		4
        /*0008*/ 	.word	0x00000000
	.align		4
        /*000c*/ 	.word	0xfffffffe
	.align		4
        /*0010*/ 	.word	0x00000000
	.align		4
        /*0014*/ 	.word	0xfffffffd
	.align		4
        /*0018*/ 	.word	0x00000000
	.align		4
        /*001c*/ 	.word	0xfffffffc


//--------------------- .nv.constant4             --------------------------
	.section	.nv.constant4,"a",@progbits
	.align	8
	.align		8
.nv.constant4:
        /*0000*/ 	.dword	_ZN40_INTERNAL_1b37eb0e_4_k_cu_49163170_929984cuda3std3__45__cpo5beginE
	.align		8
        /*0008*/ 	.dword	_ZN40_INTERNAL_1b37eb0e_4_k_cu_49163170_929984cuda3std3__45__cpo3endE
	.align		8
        /*0010*/ 	.dword	_ZN40_INTERNAL_1b37eb0e_4_k_cu_49163170_929984cuda3std3__45__cpo6cbeginE
	.align		8
        /*0018*/ 	.dword	_ZN40_INTERNAL_1b37eb0e_4_k_cu_49163170_929984cuda3std3__45__cpo4cendE
	.align		8
        /*0020*/ 	.dword	_ZN40_INTERNAL_1b37eb0e_4_k_cu_49163170_929984cuda3std3__45__cpo6rbeginE
	.align		8
        /*0028*/ 	.dword	_ZN40_INTERNAL_1b37eb0e_4_k_cu_49163170_929984cuda3std3__45__cpo4rendE
	.align		8
        /*0030*/ 	.dword	_ZN40_INTERNAL_1b37eb0e_4_k_cu_49163170_929984cuda3std3__45__cpo7crbeginE
	.align		8
        /*0038*/ 	.dword	_ZN40_INTERNAL_1b37eb0e_4_k_cu_49163170_929984cuda3std3__45__cpo5crendE
	.align		8
        /*0040*/ 	.dword	_ZN40_INTERNAL_1b37eb0e_4_k_cu_49163170_929984cuda3std3__442_GLOBAL__N__1b37eb0e_4_k_cu_49163170_929986ignoreE
	.align		8
        /*0048*/ 	.dword	_ZN40_INTERNAL_1b37eb0e_4_k_cu_49163170_929984cuda3std3__419piecewise_constructE
	.align		8
        /*0050*/ 	.dword	_ZN40_INTERNAL_1b37eb0e_4_k_cu_49163170_929984cuda3std3__48in_placeE
	.align		8
        /*0058*/ 	.dword	_ZN40_INTERNAL_1b37eb0e_4_k_cu_49163170_929984cuda3std3__420unreachable_sentinelE
	.align		8
        /*0060*/ 	.dword	_ZN40_INTERNAL_1b37eb0e_4_k_cu_49163170_929984cuda3std3__47nulloptE
	.align		8
        /*0068*/ 	.dword	_ZN40_INTERNAL_1b37eb0e_4_k_cu_49163170_929984cuda3std3__48unexpectE
	.align		8
        /*0070*/ 	.dword	_ZN40_INTERNAL_1b37eb0e_4_k_cu_49163170_929984cuda3std6ranges3__45__cpo4swapE
	.align		8
        /*0078*/ 	.dword	_ZN40_INTERNAL_1b37eb0e_4_k_cu_49163170_929984cuda3std6ranges3__45__cpo9iter_moveE
	.align		8
        /*0080*/ 	.dword	_ZN40_INTERNAL_1b37eb0e_4_k_cu_49163170_929984cuda3std6ranges3__45__cpo5beginE
	.align		8
        /*0088*/ 	.dword	_ZN40_INTERNAL_1b37eb0e_4_k_cu_49163170_929984cuda3std6ranges3__45__cpo3endE
	.align		8
        /*0090*/ 	.dword	_ZN40_INTERNAL_1b37eb0e_4_k_cu_49163170_929984cuda3std6ranges3__45__cpo6cbeginE
	.align		8
        /*0098*/ 	.dword	_ZN40_INTERNAL_1b37eb0e_4_k_cu_49163170_929984cuda3std6ranges3__45__cpo4cendE
	.align		8
        /*00a0*/ 	.dword	_ZN40_INTERNAL_1b37eb0e_4_k_cu_49163170_929984cuda3std6ranges3__45__cpo7advanceE
	.align		8
        /*00a8*/ 	.dword	_ZN40_INTERNAL_1b37eb0e_4_k_cu_49163170_929984cuda3std6ranges3__45__cpo9iter_swapE
	.align		8
        /*00b0*/ 	.dword	_ZN40_INTERNAL_1b37eb0e_4_k_cu_49163170_929984cuda3std6ranges3__45__cpo4nextE
	.align		8
        /*00b8*/ 	.dword	_ZN40_INTERNAL_1b37eb0e_4_k_cu_49163170_929984cuda3std6ranges3__45__cpo4prevE
	.align		8
        /*00c0*/ 	.dword	_ZN40_INTERNAL_1b37eb0e_4_k_cu_49163170_929984cuda3std6ranges3__45__cpo4dataE
	.align		8
        /*00c8*/ 	.dword	_ZN40_INTERNAL_1b37eb0e_4_k_cu_49163170_929984cuda3std6ranges3__45__cpo5cdataE
	.align		8
        /*00d0*/ 	.dword	_ZN40_INTERNAL_1b37eb0e_4_k_cu_49163170_929984cuda3std6ranges3__45__cpo4sizeE
	.align		8
        /*00d8*/ 	.dword	_ZN40_INTERNAL_1b37eb0e_4_k_cu_49163170_929984cuda3std6ranges3__45__cpo5ssizeE
	.align		8
        /*00e0*/ 	.dword	_ZN40_INTERNAL_1b37eb0e_4_k_cu_49163170_929984cuda3std6ranges3__45__cpo8distanceE
	.align		8
        /*00e8*/ 	.dword	_ZN40_INTERNAL_1b37eb0e_4_k_cu_49163170_929986thrust24THRUST_300001_SM_1000_NS8cuda_cub3parE
	.align		8
        /*00f0*/ 	.dword	_ZN40_INTERNAL_1b37eb0e_4_k_cu_49163170_929986thrust24THRUST_300001_SM_1000_NS8cuda_cub10par_nosyncE
	.align		8
        /*00f8*/ 	.dword	_ZN40_INTERNAL_1b37eb0e_4_k_cu_49163170_929986thrust24THRUST_300001_SM_1000_NS6system6detail10sequential3seqE
	.align		8
        /*0100*/ 	.dword	_ZN40_INTERNAL_1b37eb0e_4_k_cu_49163170_929986thrust24THRUST_300001_SM_1000_NS12placeholders2_1E
	.align		8
        /*0108*/ 	.dword	_ZN40_INTERNAL_1b37eb0e_4_k_cu_49163170_929986thrust24THRUST_300001_SM_1000_NS12placeholders2_2E
	.align		8
        /*0110*/ 	.dword	_ZN40_INTERNAL_1b37eb0e_4_k_cu_49163170_929986thrust24THRUST_300001_SM_1000_NS12placeholders2_3E
	.align		8
        /*0118*/ 	.dword	_ZN40_INTERNAL_1b37eb0e_4_k_cu_49163170_929986thrust24THRUST_300001_SM_1000_NS12placeholders2_4E
	.align		8
        /*0120*/ 	.dword	_ZN40_INTERNAL_1b37eb0e_4_k_cu_49163170_929986thrust24THRUST_300001_SM_1000_NS12placeholders2_5E
	.align		8
        /*0128*/ 	.dword	_ZN40_INTERNAL_1b37eb0e_4_k_cu_49163170_929986thrust24THRUST_300001_SM_1000_NS12placeholders2_6E
	.align		8
        /*0130*/ 	.dword	_ZN40_INTERNAL_1b37eb0e_4_k_cu_49163170_929986thrust24THRUST_300001_SM_1000_NS12placeholders2_7E
	.align		8
        /*0138*/ 	.dword	_ZN40_INTERNAL_1b37eb0e_4_k_cu_49163170_929986thrust24THRUST_300001_SM_1000_NS12placeholders2_8E
	.align		8
        /*0140*/ 	.dword	_ZN40_INTERNAL_1b37eb0e_4_k_cu_49163170_929986thrust24THRUST_300001_SM_1000_NS12placeholders2_9E
	.align		8
        /*0148*/ 	.dword	_ZN40_INTERNAL_1b37eb0e_4_k_cu_49163170_929986thrust24THRUST_300001_SM_1000_NS12placeholders3_10E
	.align		8
        /*0150*/ 	.dword	_ZN40_INTERNAL_1b37eb0e_4_k_cu_49163170_929986thrust24THRUST_300001_SM_1000_NS3seqE


//--------------------- .text._ZN3cub18CUB_300001_SM_10006detail11EmptyKernelIvEEvv --------------------------
	.section	.text._ZN3cub18CUB_300001_SM_10006detail11EmptyKernelIvEEvv,"ax",@progbits
	.align	128
        .global         _ZN3cub18CUB_300001_SM_10006detail11EmptyKernelIvEEvv
        .type           _ZN3cub18CUB_300001_SM_10006detail11EmptyKernelIvEEvv,@function
        .size           _ZN3cub18CUB_300001_SM_10006detail11EmptyKernelIvEEvv,(.L_x_1 - _ZN3cub18CUB_300001_SM_10006detail11EmptyKernelIvEEvv)
        .other          _ZN3cub18CUB_300001_SM_10006detail11EmptyKernelIvEEvv,@"STO_CUDA_ENTRY STV_DEFAULT"
_ZN3cub18CUB_300001_SM_10006detail11EmptyKernelIvEEvv:
.text._ZN3cub18CUB_300001_SM_10006detail11EmptyKernelIvEEvv:
[----:B------:R-:W-:Y:S01]  /*0000*/  LDC R1, c[0x0][0x37c] ;  /* 0x0000df00ff017b82 */ /* 0x000fe20000000800 */
[----:B------:R-:W-:Y:S05]  /*0010*/  EXIT ;  /* 0x000000000000794d */ /* 0x000fea0003800000 */
.L_x_0:
[----:B------:R-:W-:-:S00]  /*0020*/  BRA `(.L_x_0) ;  /* 0xfffffffc00fc7947 */ /* 0x000fc0000383ffff */
[----:B------:R-:W-:-:S00]  /*0030*/  NOP ;  /* 0x0000000000007918 */ /* 0x000fc00000000000 */
        /* <DEDUP_REMOVED lines=12> */
.L_x_1:


//--------------------- .nv.shared.reserved.0     --------------------------
	.section	.nv.shared.reserved.0,"aw",@nobits
	.weak		__nv_reservedSMEM_offset_0_alias
	.size		__nv_reservedSMEM_offset_0_alias, 0, 64
	.other		__nv_reservedSMEM_offset_0_alias,@"STO_CUDA_RESERVED_SHARED STV_DEFAULT"
__nv_reservedSMEM_offset_0_alias:
	.zero		0
	.zero		64


//--------------------- .nv.global                --------------------------
	.section	.nv.global,"aw",@nobits
.nv.global:
	.type		_ZN40_INTERNAL_1b37eb0e_4_k_cu_49163170_929986thrust24THRUST_300001_SM_1000_NS3seqE,@object
	.size		_ZN40_INTERNAL_1b37eb0e_4_k_cu_49163170_929986thrust24THRUST_300001_SM_1000_NS3seqE,(_ZN40_INTERNAL_1b37eb0e_4_k_cu_49163170_929984cuda3std3__48in_placeE - _ZN40_INTERNAL_1b37eb0e_4_k_cu_49163170_929986thrust24THRUST_300001_SM_1000_NS3seqE)
_ZN40_INTERNAL_1b37eb0e_4_k_cu_49163170_929986thrust24THRUST_300001_SM_1000_NS3seqE:
	.zero		1
	.type		_ZN40_INTERNAL_1b37eb0e_4_k_cu_49163170_929984cuda3std3__48in_placeE,@object
	.size		_ZN40_INTERNAL_1b37eb0e_4_k_cu_49163170_929984cuda3std3__48in_placeE,(_ZN40_INTERNAL_1b37eb0e_4_k_cu_49163170_929984cuda3std6ranges3__45__cpo4sizeE - _ZN40_INTERNAL_1b37eb0e_4_k_cu_49163170_929984cuda3std3__48in_placeE)
_ZN40_INTERNAL_1b37eb0e_4_k_cu_49163170_929984cuda3std3__48in_placeE:
	.zero		1
	.type		_ZN40_INTERNAL_1b37eb0e_4_k_cu_49163170_929984cuda3std6ranges3__45__cpo4sizeE,@object
	.size		_ZN40_INTERNAL_1b37eb0e_4_k_cu_49163170_929984cuda3std6ranges3__45__cpo4sizeE,(_ZN40_INTERNAL_1b37eb0e_4_k_cu_49163170_929986thrust24THRUST_300001_SM_1000_NS12placeholders2_3E - _ZN40_INTERNAL_1b37eb0e_4_k_cu_49163170_929984cuda3std6ranges3__45__cpo4sizeE)
_ZN40_INTERNAL_1b37eb0e_4_k_cu_49163170_929984cuda3std6ranges3__45__cpo4sizeE:
	.zero		1
	.type		_ZN40_INTERNAL_1b37eb0e_4_k_cu_49163170_929986thrust24THRUST_300001_SM_1000_NS12placeholders2_3E,@object
	.size		_ZN40_INTERNAL_1b37eb0e_4_k_cu_49163170_929986thrust24THRUST_300001_SM_1000_NS12placeholders2_3E,(_ZN40_INTERNAL_1b37eb0e_4_k_cu_49163170_929984cuda3std3__45__cpo6cbeginE - _ZN40_INTERNAL_1b37eb0e_4_k_cu_49163170_929986thrust24THRUST_300001_SM_1000_NS12placeholders2_3E)
_ZN40_INTERNAL_1b37eb0e_4_k_cu_49163170_929986thrust24THRUST_300001_SM_1000_NS12placeholders2_3E:
	.zero		1
	.type		_ZN40_INTERNAL_1b37eb0e_4_k_cu_49163170_929984cuda3std3__45__cpo6cbeginE,@object
	.size		_ZN40_INTERNAL_1b37eb0e_4_k_cu_49163170_929984cuda3std3__45__cpo6cbeginE,(_ZN40_INTERNAL_1b37eb0e_4_k_cu_49163170_929984cuda3std6ranges3__45__cpo6cbeginE - _ZN40_INTERNAL_1b37eb0e_4_k_cu_49163170_929984cuda3std3__45__cpo6cbeginE)
_ZN40_INTERNAL_1b37eb0e_4_k_cu_49163170_929984cuda3std3__45__cpo6cbeginE:
	.zero		1
	.type		_ZN40_INTERNAL_1b37eb0e_4_k_cu_49163170_929984cuda3std6ranges3__45__cpo6cbeginE,@object
	.size		_ZN40_INTERNAL_1b37eb0e_4_k_cu_49163170_929984cuda3std6ranges3__45__cpo6cbeginE,(_ZN40_INTERNAL_1b37eb0e_4_k_cu_49163170_929986thrust24THRUST_300001_SM_1000_NS12placeholders2_7E - _ZN40_INTERNAL_1b37eb0e_4_k_cu_49163170_929984cuda3std6ranges3__45__cpo6cbeginE)
_ZN40_INTERNAL_1b37eb0e_4_k_cu_49163170_929984cuda3std6ranges3__45__cpo6cbeginE:
	.zero		1
	.type		_ZN40_INTERNAL_1b37eb0e_4_k_cu_49163170_929986thrust24THRUST_300001_SM_1000_NS12placeholders2_7E,@object
	.size		_ZN40_INTERNAL_1b37eb0e_4_k_cu_49163170_929986thrust24THRUST_300001_SM_1000_NS12placeholders2_7E,(_ZN40_INTERNAL_1b37eb0e_4_k_cu_49163170_929984cuda3std3__45__cpo7crbeginE - _ZN40_INTERNAL_1b37eb0e_4_k_cu_49163170_929986thrust24THRUST_300001_SM_1000_NS12placeholders2_7E)
_ZN40_INTERNAL_1b37eb0e_4_k_cu_49163170_929986thrust24THRUST_300001_SM_1000_NS12placeholders2_7E:
	.zero		1
	.type		_ZN40_INTERNAL_1b37eb0e_4_k_cu_49163170_929984cuda3std3__45__cpo7crbeginE,@object
	.size		_ZN40_INTERNAL_1b37eb0e_4_k_cu_49163170_929984cuda3std3__45__cpo7crbeginE,(_ZN40_INTERNAL_1b37eb0e_4_k_cu_49163170_929984cuda3std6ranges3__45__cpo4nextE - _ZN40_INTERNAL_1b37eb0e_4_k_cu_49163170_929984cuda3std3__45__cpo7crbeginE)
_ZN40_INTERNAL_1b37eb0e_4_k_cu_49163170_929984cuda3std3__45__cpo7crbeginE:
	.zero		1
	.type		_ZN40_INTERNAL_1b37eb0e_4_k_cu_49163170_929984cuda3std6ranges3__45__cpo4nextE,@object
	.size		_ZN40_INTERNAL_1b37eb0e_4_k_cu_49163170_929984cuda3std6ranges3__45__cpo4nextE,(_ZN40_INTERNAL_1b37eb0e_4_k_cu_49163170_929984cuda3std6ranges3__45__cpo4swapE - _ZN40_INTERNAL_1b37eb0e_4_k_cu_49163170_929984cuda3std6ranges3__45__cpo4nextE)
_ZN40_INTERNAL_1b37eb0e_4_k_cu_49163170_929984cuda3std6ranges3__45__cpo4nextE:
	.zero		1
	.type		_ZN40_INTERNAL_1b37eb0e_4_k_cu_49163170_929984cuda3std6ranges3__45__cpo4swapE,@object
	.size		_ZN40_INTERNAL_1b37eb0e_4_k_cu_49163170_929984cuda3std6ranges3__45__cpo4swapE,(_ZN40_INTERNAL_1b37eb0e_4_k_cu_49163170_929986thrust24THRUST_300001_SM_1000_NS8cuda_cub10par_nosyncE - _ZN40_INTERNAL_1b37eb0e_4_k_cu_49163170_929984cuda3std6ranges3__45__cpo4swapE)
_ZN40_INTERNAL_1b37eb0e_4_k_cu_49163170_929984cuda3std6ranges3__45__cpo4swapE:
	.zero		1
	.type		_ZN40_INTERNAL_1b37eb0e_4_k_cu_49163170_929986thrust24THRUST_300001_SM_1000_NS8cuda_cub10par_nosyncE,@object
	.size		_ZN40_INTERNAL_1b37eb0e_4_k_cu_49163170_929986thrust24THRUST_300001_SM_1000_NS8cuda_cub10par_nosyncE,(_ZN40_INTERNAL_1b37eb0e_4_k_cu_49163170_929986thrust24THRUST_300001_SM_1000_NS12placeholders2_9E - _ZN40_INTERNAL_1b37eb0e_4_k_cu_49163170_929986thrust24THRUST_300001_SM_1000_NS8cuda_cub10par_nosyncE)
_ZN40_INTERNAL_1b37eb0e_4_k_cu_49163170_929986thrust24THRUST_300001_SM_1000_NS8cuda_cub10par_nosyncE:
	.zero		1
	.type		_ZN40_INTERNAL_1b37eb0e_4_k_cu_49163170_929986thrust24THRUST_300001_SM_1000_NS12placeholders2_9E,@object
	.size		_ZN40_INTERNAL_1b37eb0e_4_k_cu_49163170_929986thrust24THRUST_300001_SM_1000_NS12placeholders2_9E,(_ZN40_INTERNAL_1b37eb0e_4_k_cu_49163170_929984cuda3std3__442_GLOBAL__N__1b37eb0e_4_k_cu_49163170_929986ignoreE - _ZN40_INTERNAL_1b37eb0e_4_k_cu_49163170_929986thrust24THRUST_300001_SM_1000_NS12placeholders2_9E)
_ZN40_INTERNAL_1b37eb0e_4_k_cu_49163170_929986thrust24THRUST_300001_SM_1000_NS12placeholders2_9E:
	.zero		1
	.type		_ZN40_INTERNAL_1b37eb0e_4_k_cu_49163170_929984cuda3std3__442_GLOBAL__N__1b37eb0e_4_k_cu_49163170_929986ignoreE,@object
	.size		_ZN40_INTERNAL_1b37eb0e_4_k_cu_49163170_929984cuda3std3__442_GLOBAL__N__1b37eb0e_4_k_cu_49163170_929986ignoreE,(_ZN40_INTERNAL_1b37eb0e_4_k_cu_49163170_929984cuda3std6ranges3__45__cpo4dataE - _ZN40_INTERNAL_1b37eb0e_4_k_cu_49163170_929984cuda3std3__442_GLOBAL__N__1b37eb0e_4_k_cu_49163170_929986ignoreE)
_ZN40_INTERNAL_1b37eb0e_4_k_cu_49163170_929984cuda3std3__442_GLOBAL__N__1b37eb0e_4_k_cu_49163170_929986ignoreE:
	.zero		1
	.type		_ZN40_INTERNAL_1b37eb0e_4_k_cu_49163170_929984cuda3std6ranges3__45__cpo4dataE,@object
	.size		_ZN40_INTERNAL_1b37eb0e_4_k_cu_49163170_929984cuda3std6ranges3__45__cpo4dataE,(_ZN40_INTERNAL_1b37eb0e_4_k_cu_49163170_929986thrust24THRUST_300001_SM_1000_NS12placeholders2_1E - _ZN40_INTERNAL_1b37eb0e_4_k_cu_49163170_929984cuda3std6ranges3__45__cpo4dataE)
_ZN40_INTERNAL_1b37eb0e_4_k_cu_49163170_929984cuda3std6ranges3__45__cpo4dataE:
	.zero		1
	.type		_ZN40_INTERNAL_1b37eb0e_4_k_cu_49163170_929986thrust24THRUST_300001_SM_1000_NS12placeholders2_1E,@object
	.size		_ZN40_INTERNAL_1b37eb0e_4_k_cu_49163170_929986thrust24THRUST_300001_SM_1000_NS12placeholders2_1E,(_ZN40_INTERNAL_1b37eb0e_4_k_cu_49163170_929984cuda3std3__45__cpo5beginE - _ZN40_INTERNAL_1b37eb0e_4_k_cu_49163170_929986thrust24THRUST_300001_SM_1000_NS12placeholders2_1E)
_ZN40_INTERNAL_1b37eb0e_4_k_cu_49163170_929986thrust24THRUST_300001_SM_1000_NS12placeholders2_1E:
	.zero		1
	.type		_ZN40_INTERNAL_1b37eb0e_4_k_cu_49163170_929984cuda3std3__45__cpo5beginE,@object
	.size		_ZN40_INTERNAL_1b37eb0e_4_k_cu_49163170_929984cuda3std3__45__cpo5beginE,(_ZN40_INTERNAL_1b37eb0e_4_k_cu_49163170_929984cuda3std6ranges3__45__cpo5beginE - _ZN40_INTERNAL_1b37eb0e_4_k_cu_49163170_929984cuda3std3__45__cpo5beginE)
_ZN40_INTERNAL_1b37eb0e_4_k_cu_49163170_929984cuda3std3__45__cpo5beginE:
	.zero		1
	.type		_ZN40_INTERNAL_1b37eb0e_4_k_cu_49163170_929984cuda3std6ranges3__45__cpo5beginE,@object
	.size		_ZN40_INTERNAL_1b37eb0e_4_k_cu_49163170_929984cuda3std6ranges3__45__cpo5beginE,(_ZN40_INTERNAL_1b37eb0e_4_k_cu_49163170_929986thrust24THRUST_300001_SM_1000_NS12placeholders2_5E - _ZN40_INTERNAL_1b37eb0e_4_k_cu_49163170_929984cuda3std6ranges3__45__cpo5beginE)
_ZN40_INTERNAL_1b37eb0e_4_k_cu_49163170_929984cuda3std6ranges3__45__cpo5beginE:
	.zero		1
	.type		_ZN40_INTERNAL_1b37eb0e_4_k_cu_49163170_929986thrust24THRUST_300001_SM_1000_NS12placeholders2_5E,@object
	.size		_ZN40_INTERNAL_1b37eb0e_4_k_cu_49163170_929986thrust24THRUST_300001_SM_1000_NS12placeholders2_5E,(_ZN40_INTERNAL_1b37eb0e_4_k_cu_49163170_929984cuda3std3__45__cpo6rbeginE - _ZN40_INTERNAL_1b37eb0e_4_k_cu_49163170_929986thrust24THRUST_300001_SM_1000_NS12placeholders2_5E)
_ZN40_INTERNAL_1b37eb0e_4_k_cu_49163170_929986thrust24THRUST_300001_SM_1000_NS12placeholders2_5E:
	.zero		1
	.type		_ZN40_INTERNAL_1b37eb0e_4_k_cu_49163170_929984cuda3std3__45__cpo6rbeginE,@object
	.size		_ZN40_INTERNAL_1b37eb0e_4_k_cu_49163170_929984cuda3std3__45__cpo6rbeginE,(_ZN40_INTERNAL_1b37eb0e_4_k_cu_49163170_929984cuda3std6ranges3__45__cpo7advanceE - _ZN40_INTERNAL_1b37eb0e_4_k_cu_49163170_929984cuda3std3__45__cpo6rbeginE)
_ZN40_INTERNAL_1b37eb0e_4_k_cu_49163170_929984cuda3std3__45__cpo6rbeginE:
	.zero		1
	.type		_ZN40_INTERNAL_1b37eb0e_4_k_cu_49163170_929984cuda3std6ranges3__45__cpo7advanceE,@object
	.size		_ZN40_INTERNAL_1b37eb0e_4_k_cu_49163170_929984cuda3std6ranges3__45__cpo7advanceE,(_ZN40_INTERNAL_1b37eb0e_4_k_cu_49163170_929984cuda3std3__47nulloptE - _ZN40_INTERNAL_1b37eb0e_4_k_cu_49163170_929984cuda3std6ranges3__45__cpo7advanceE)
_ZN40_INTERNAL_1b37eb0e_4_k_cu_49163170_929984cuda3std6ranges3__45__cpo7advanceE:
	.zero		1
	.type		_ZN40_INTERNAL_1b37eb0e_4_k_cu_49163170_929984cuda3std3__47nulloptE,@object
	.size		_ZN40_INTERNAL_1b37eb0e_4_k_cu_49163170_929984cuda3std3__47nulloptE,(_ZN40_INTERNAL_1b37eb0e_4_k_cu_49163170_929984cuda3std6ranges3__45__cpo8distanceE - _ZN40_INTERNAL_1b37eb0e_4_k_cu_49163170_929984cuda3std3__47nulloptE)
_ZN40_INTERNAL_1b37eb0e_4_k_cu_49163170_929984cuda3std3__47nulloptE:
	.zero		1
	.type		_ZN40_INTERNAL_1b37eb0e_4_k_cu_49163170_929984cuda3std6ranges3__45__cpo8distanceE,@object
	.size		_ZN40_INTERNAL_1b37eb0e_4_k_cu_49163170_929984cuda3std6ranges3__45__cpo8distanceE,(_ZN40_INTERNAL_1b37eb0e_4_k_cu_49163170_929986thrust24THRUST_300001_SM_1000_NS12placeholders3_10E - _ZN40_INTERNAL_1b37eb0e_4_k_cu_49163170_929984cuda3std6ranges3__45__cpo8distanceE)
_ZN40_INTERNAL_1b37eb0e_4_k_cu_49163170_929984cuda3std6ranges3__45__cpo8distanceE:
	.zero		1
	.type		_ZN40_INTERNAL_1b37eb0e_4_k_cu_49163170_929986thrust24THRUST_300001_SM_1000_NS12placeholders3_10E,@object
	.size		_ZN40_INTERNAL_1b37eb0e_4_k_cu_49163170_929986thrust24THRUST_300001_SM_1000_NS12placeholders3_10E,(_ZN40_INTERNAL_1b37eb0e_4_k_cu_49163170_929984cuda3std3__419piecewise_constructE - _ZN40_INTERNAL_1b37eb0e_4_k_cu_49163170_929986thrust24THRUST_300001_SM_1000_NS12placeholders3_10E)
_ZN40_INTERNAL_1b37eb0e_4_k_cu_49163170_929986thrust24THRUST_300001_SM_1000_NS12placeholders3_10E:
	.zero		1
	.type		_ZN40_INTERNAL_1b37eb0e_4_k_cu_49163170_929984cuda3std3__419piecewise_constructE,@object
	.size		_ZN40_INTERNAL_1b37eb0e_4_k_cu_49163170_929984cuda3std3__419piecewise_constructE,(_ZN40_INTERNAL_1b37eb0e_4_k_cu_49163170_929984cuda3std6ranges3__45__cpo5cdataE - _ZN40_INTERNAL_1b37eb0e_4_k_cu_49163170_929984cuda3std3__419piecewise_constructE)
_ZN40_INTERNAL_1b37eb0e_4_k_cu_49163170_929984cuda3std3__419piecewise_constructE:
	.zero		1
	.type		_ZN40_INTERNAL_1b37eb0e_4_k_cu_49163170_929984cuda3std6ranges3__45__cpo5cdataE,@object
	.size		_ZN40_INTERNAL_1b37eb0e_4_k_cu_49163170_929984cuda3std6ranges3__45__cpo5cdataE,(_ZN40_INTERNAL_1b37eb0e_4_k_cu_49163170_929986thrust24THRUST_300001_SM_1000_NS12placeholders2_2E - _ZN40_INTERNAL_1b37eb0e_4_k_cu_49163170_929984cuda3std6ranges3__45__cpo5cdataE)
_ZN40_INTERNAL_1b37eb0e_4_k_cu_49163170_929984cuda3std6ranges3__45__cpo5cdataE:
	.zero		1
	.type		_ZN40_INTERNAL_1b37eb0e_4_k_cu_49163170_929986thrust24THRUST_300001_SM_1000_NS12placeholders2_2E,@object
	.size		_ZN40_INTERNAL_1b37eb0e_4_k_cu_49163170_929986thrust24THRUST_300001_SM_1000_NS12placeholders2_2E,(_ZN40_INTERNAL_1b37eb0e_4_k_cu_49163170_929984cuda3std3__45__cpo3endE - _ZN40_INTERNAL_1b37eb0e_4_k_cu_49163170_929986thrust24THRUST_300001_SM_1000_NS12placeholders2_2E)
_ZN40_INTERNAL_1b37eb0e_4_k_cu_49163170_929986thrust24THRUST_300001_SM_1000_NS12placeholders2_2E:
	.zero		1
	.type		_ZN40_INTERNAL_1b37eb0e_4_k_cu_49163170_929984cuda3std3__45__cpo3endE,@object
	.size		_ZN40_INTERNAL_1b37eb0e_4_k_cu_49163170_929984cuda3std3__45__cpo3endE,(_ZN40_INTERNAL_1b37eb0e_4_k_cu_49163170_929984cuda3std6ranges3__45__cpo3endE - _ZN40_INTERNAL_1b37eb0e_4_k_cu_49163170_929984cuda3std3__45__cpo3endE)
_ZN40_INTERNAL_1b37eb0e_4_k_cu_49163170_929984cuda3std3__45__cpo3endE:
	.zero		1
	.type		_ZN40_INTERNAL_1b37eb0e_4_k_cu_49163170_929984cuda3std6ranges3__45__cpo3endE,@object
	.size		_ZN40_INTERNAL_1b37eb0e_4_k_cu_49163170_929984cuda3std6ranges3__45__cpo3endE,(_ZN40_INTERNAL_1b37eb0e_4_k_cu_49163170_929986thrust24THRUST_300001_SM_1000_NS12placeholders2_6E - _ZN40_INTERNAL_1b37eb0e_4_k_cu_49163170_929984cuda3std6ranges3__45__cpo3endE)
_ZN40_INTERNAL_1b37eb0e_4_k_cu_49163170_929984cuda3std6ranges3__45__cpo3endE:
	.zero		1
	.type		_ZN40_INTERNAL_1b37eb0e_4_k_cu_49163170_929986thrust24THRUST_300001_SM_1000_NS12placeholders2_6E,@object
	.size		_ZN40_INTERNAL_1b37eb0e_4_k_cu_49163170_929986thrust24THRUST_300001_SM_1000_NS12placeholders2_6E,(_ZN40_INTERNAL_1b37eb0e_4_k_cu_49163170_929984cuda3std3__45__cpo4rendE - _ZN40_INTERNAL_1b37eb0e_4_k_cu_49163170_929986thrust24THRUST_300001_SM_1000_NS12placeholders2_6E)
_ZN40_INTERNAL_1b37eb0e_4_k_cu_49163170_929986thrust24THRUST_300001_SM_1000_NS12placeholders2_6E:
	.zero		1
	.type		_ZN40_INTERNAL_1b37eb0e_4_k_cu_49163170_929984cuda3std3__45__cpo4rendE,@object
	.size		_ZN40_INTERNAL_1b37eb0e_4_k_cu_49163170_929984cuda3std3__45__cpo4rendE,(_ZN40_INTERNAL_1b37eb0e_4_k_cu_49163170_929984cuda3std6ranges3__45__cpo9iter_swapE - _ZN40_INTERNAL_1b37eb0e_4_k_cu_49163170_929984cuda3std3__45__cpo4rendE)
_ZN40_INTERNAL_1b37eb0e_4_k_cu_49163170_929984cuda3std3__45__cpo4rendE:
	.zero		1
	.type		_ZN40_INTERNAL_1b37eb0e_4_k_cu_49163170_929984cuda3std6ranges3__45__cpo9iter_swapE,@object
	.size		_ZN40_INTERNAL_1b37eb0e_4_k_cu_49163170_929984cuda3std6ranges3__45__cpo9iter_swapE,(_ZN40_INTERNAL_1b37eb0e_4_k_cu_49163170_929984cuda3std3__48unexpectE - _ZN40_INTERNAL_1b37eb0e_4_k_cu_49163170_929984cuda3std6ranges3__45__cpo9iter_swapE)
_ZN40_INTERNAL_1b37eb0e_4_k_cu_49163170_929984cuda3std6ranges3__45__cpo9iter_swapE:
	.zero		1
	.type		_ZN40_INTERNAL_1b37eb0e_4_k_cu_49163170_929984cuda3std3__48unexpectE,@object
	.size		_ZN40_INTERNAL_1b37eb0e_4_k_cu_49163170_929984cuda3std3__48unexpectE,(_ZN40_INTERNAL_1b37eb0e_4_k_cu_49163170_929986thrust24THRUST_300001_SM_1000_NS8cuda_cub3parE - _ZN40_INTERNAL_1b37eb0e_4_k_cu_49163170_929984cuda3std3__48unexpectE)
_ZN40_INTERNAL_1b37eb0e_4_k_cu_49163170_929984cuda3std3__48unexpectE:
	.zero		1
	.type		_ZN40_INTERNAL_1b37eb0e_4_k_cu_49163170_929986thrust24THRUST_300001_SM_1000_NS8cuda_cub3parE,@object
	.size		_ZN40_INTERNAL_1b37eb0e_4_k_cu_49163170_929986thrust24THRUST_300001_SM_1000_NS8cuda_cub3parE,(_ZN40_INTERNAL_1b37eb0e_4_k_cu_49163170_929986thrust24THRUST_300001_SM_1000_NS12placeholders2_4E - _ZN40_INTERNAL_1b37eb0e_4_k_cu_49163170_929986thrust24THRUST_300001_SM_1000_NS8cuda_cub3parE)
_ZN40_INTERNAL_1b37eb0e_4_k_cu_49163170_929986thrust24THRUST_300001_SM_1000_NS8cuda_cub3parE:
	.zero		1
	.type		_ZN40_INTERNAL_1b37eb0e_4_k_cu_49163170_929986thrust24THRUST_300001_SM_1000_NS12placeholders2_4E,@object
	.size		_ZN40_INTERNAL_1b37eb0e_4_k_cu_49163170_929986thrust24THRUST_300001_SM_1000_NS12placeholders2_4E,(_ZN40_INTERNAL_1b37eb0e_4_k_cu_49163170_929984cuda3std3__45__cpo4cendE - _ZN40_INTERNAL_1b37eb0e_4_k_cu_49163170_929986thrust24THRUST_300001_SM_1000_NS12placeholders2_4E)
_ZN40_INTERNAL_1b37eb0e_4_k_cu_49163170_929986thrust24THRUST_300001_SM_1000_NS12placeholders2_4E:
	.zero		1
	.type		_ZN40_INTERNAL_1b37eb0e_4_k_cu_49163170_929984cuda3std3__45__cpo4cendE,@object
	.size		_ZN40_INTERNAL_1b37eb0e_4_k_cu_49163170_929984cuda3std3__45__cpo4cendE,(_ZN40_INTERNAL_1b37eb0e_4_k_cu_49163170_929984cuda3std6ranges3__45__cpo4cendE - _ZN40_INTERNAL_1b37eb0e_4_k_cu_49163170_929984cuda3std3__45__cpo4cendE)
_ZN40_INTERNAL_1b37eb0e_4_k_cu_49163170_929984cuda3std3__45__cpo4cendE:
	.zero		1
	.type		_ZN40_INTERNAL_1b37eb0e_4_k_cu_49163170_929984cuda3std6ranges3__45__cpo4cendE,@object
	.size		_ZN40_INTERNAL_1b37eb0e_4_k_cu_49163170_929984cuda3std6ranges3__45__cpo4cendE,(_ZN40_INTERNAL_1b37eb0e_4_k_cu_49163170_929984cuda3std3__420unreachable_sentinelE - _ZN40_INTERNAL_1b37eb0e_4_k_cu_49163170_929984cuda3std6ranges3__45__cpo4cendE)
_ZN40_INTERNAL_1b37eb0e_4_k_cu_49163170_929984cuda3std6ranges3__45__cpo4cendE:
	.zero		1
	.type		_ZN40_INTERNAL_1b37eb0e_4_k_cu_49163170_929984cuda3std3__420unreachable_sentinelE,@object
	.size		_ZN40_INTERNAL_1b37eb0e_4_k_cu_49163170_929984cuda3std3__420unreachable_sentinelE,(_ZN40_INTERNAL_1b37eb0e_4_k_cu_49163170_929984cuda3std6ranges3__45__cpo5ssizeE - _ZN40_INTERNAL_1b37eb0e_4_k_cu_49163170_929984cuda3std3__420unreachable_sentinelE)
_ZN40_INTERNAL_1b37eb0e_4_k_cu_49163170_929984cuda3std3__420unreachable_sentinelE:
	.zero		1
	.type		_ZN40_INTERNAL_1b37eb0e_4_k_cu_49163170_929984cuda3std6ranges3__45__cpo5ssizeE,@object
	.size		_ZN40_INTERNAL_1b37eb0e_4_k_cu_49163170_929984cuda3std6ranges3__45__cpo5ssizeE,(_ZN40_INTERNAL_1b37eb0e_4_k_cu_49163170_929986thrust24THRUST_300001_SM_1000_NS12placeholders2_8E - _ZN40_INTERNAL_1b37eb0e_4_k_cu_49163170_929984cuda3std6ranges3__45__cpo5ssizeE)
_ZN40_INTERNAL_1b37eb0e_4_k_cu_49163170_929984cuda3std6ranges3__45__cpo5ssizeE:
	.zero		1
	.type		_ZN40_INTERNAL_1b37eb0e_4_k_cu_49163170_929986thrust24THRUST_300001_SM_1000_NS12placeholders2_8E,@object
	.size		_ZN40_INTERNAL_1b37eb0e_4_k_cu_49163170_929986thrust24THRUST_300001_SM_1000_NS12placeholders2_8E,(_ZN40_INTERNAL_1b37eb0e_4_k_cu_49163170_929984cuda3std3__45__cpo5crendE - _ZN40_INTERNAL_1b37eb0e_4_k_cu_49163170_929986thrust24THRUST_300001_SM_1000_NS12placeholders2_8E)
_ZN40_INTERNAL_1b37eb0e_4_k_cu_49163170_929986thrust24THRUST_300001_SM_1000_NS12placeholders2_8E:
	.zero		1
	.type		_ZN40_INTERNAL_1b37eb0e_4_k_cu_49163170_929984cuda3std3__45__cpo5crendE,@object
	.size		_ZN40_INTERNAL_1b37eb0e_4_k_cu_49163170_929984cuda3std3__45__cpo5crendE,(_ZN40_INTERNAL_1b37eb0e_4_k_cu_49163170_929984cuda3std6ranges3__45__cpo4prevE - _ZN40_INTERNAL_1b37eb0e_4_k_cu_49163170_929984cuda3std3__45__cpo5crendE)
_ZN40_INTERNAL_1b37eb0e_4_k_cu_49163170_929984cuda3std3__45__cpo5crendE:
	.zero		1
	.type		_ZN40_INTERNAL_1b37eb0e_4_k_cu_49163170_929984cuda3std6ranges3__45__cpo4prevE,@object
	.size		_ZN40_INTERNAL_1b37eb0e_4_k_cu_49163170_929984cuda3std6ranges3__45__cpo4prevE,(_ZN40_INTERNAL_1b37eb0e_4_k_cu_49163170_929984cuda3std6ranges3__45__cpo9iter_moveE - _ZN40_INTERNAL_1b37eb0e_4_k_cu_49163170_929984cuda3std6ranges3__45__cpo4prevE)
_ZN40_INTERNAL_1b37eb0e_4_k_cu_49163170_929984cuda3std6ranges3__45__cpo4prevE:
	.zero		1
	.type		_ZN40_INTERNAL_1b37eb0e_4_k_cu_49163170_929984cuda3std6ranges3__45__cpo9iter_moveE,@object
	.size		_ZN40_INTERNAL_1b37eb0e_4_k_cu_49163170_929984cuda3std6ranges3__45__cpo9iter_moveE,(_ZN40_INTERNAL_1b37eb0e_4_k_cu_49163170_929986thrust24THRUST_300001_SM_1000_NS6system6detail10sequential3seqE - _ZN40_INTERNAL_1b37eb0e_4_k_cu_49163170_929984cuda3std6ranges3__45__cpo9iter_moveE)
_ZN40_INTERNAL_1b37eb0e_4_k_cu_49163170_929984cuda3std6ranges3__45__cpo9iter_moveE:
	.zero		1
	.type		_ZN40_INTERNAL_1b37eb0e_4_k_cu_49163170_929986thrust24THRUST_300001_SM_1000_NS6system6detail10sequential3seqE,@object
	.size		_ZN40_INTERNAL_1b37eb0e_4_k_cu_49163170_929986thrust24THRUST_300001_SM_1000_NS6system6detail10sequential3seqE,(.L_31 - _ZN40_INTERNAL_1b37eb0e_4_k_cu_49163170_929986thrust24THRUST_300001_SM_1000_NS6system6detail10sequential3seqE)
_ZN40_INTERNAL_1b37eb0e_4_k_cu_49163170_929986thrust24THRUST_300001_SM_1000_NS6system6detail10sequential3seqE:
	.zero		1
.L_31:


//--------------------- .nv.constant0._ZN3cub18CUB_300001_SM_10006detail11EmptyKernelIvEEvv --------------------------
	.section	.nv.constant0._ZN3cub18CUB_300001_SM_10006detail11EmptyKernelIvEEvv,"a",@progbits
	.sectionflags	@""
	.align	4
.nv.constant0._ZN3cub18CUB_300001_SM_10006detail11EmptyKernelIvEEvv:
	.zero		896


//--------------------- SYMBOLS --------------------------

	.type		.nv.reservedSmem.offset0,@object
	.size		.nv.reservedSmem.offset0,0x4
